//
// Generated by NVIDIA NVVM Compiler
//
// Compiler Build ID: CL-36424714
// Cuda compilation tools, release 13.0, V13.0.88
// Based on NVVM 20.0.0
//

.version 9.0
.target sm_100
.address_size 64

	// .globl	_Z9addVectorPiS_S_i

.visible .entry _Z9addVectorPiS_S_i(
	.param .u64 .ptr .align 1 _Z9addVectorPiS_S_i_param_0,
	.param .u64 .ptr .align 1 _Z9addVectorPiS_S_i_param_1,
	.param .u64 .ptr .align 1 _Z9addVectorPiS_S_i_param_2,
	.param .u32 _Z9addVectorPiS_S_i_param_3
)
{
	.reg .b32 	%r<8>;
	.reg .b64 	%rd<11>;

	ld.param.u64 	%rd1, [_Z9addVectorPiS_S_i_param_0];
	ld.param.u64 	%rd2, [_Z9addVectorPiS_S_i_param_1];
	ld.param.u64 	%rd3, [_Z9addVectorPiS_S_i_param_2];
	cvta.to.global.u64 	%rd4, %rd3;
	cvta.to.global.u64 	%rd5, %rd2;
	cvta.to.global.u64 	%rd6, %rd1;
	mov.u32 	%r1, %ctaid.x;
	mov.u32 	%r2, %ntid.x;
	mov.u32 	%r3, %tid.x;
	mad.lo.s32 	%r4, %r1, %r2, %r3;
	mul.wide.s32 	%rd7, %r4, 4;
	add.s64 	%rd8, %rd6, %rd7;
	ld.global.u32 	%r5, [%rd8];
	add.s64 	%rd9, %rd5, %rd7;
	ld.global.u32 	%r6, [%rd9];
	add.s32 	%r7, %r6, %r5;
	add.s64 	%rd10, %rd4, %rd7;
	st.global.u32 	[%rd10], %r7;
	ret;

}


// ===== COMPILED SASS (sm_100) =====

	.target	sm_100

	.elftype	@"ET_EXEC"


//--------------------- .note.nv.tkinfo           --------------------------
	.section	.note.nv.tkinfo,"",@"SHT_NOTE"
	.sectionflags	@"SHF_NOTE_NV_TKINFO"
	.tkinfo
        /*0018*/ 	.word	0x00000002
        /*0030*/ 	.string	""
        /*0030*/ 	.string	"ptxas"
        /*0030*/ 	.string	"Cuda compilation tools, release 13.0, V13.0.88"
        /*0030*/ 	.string	"Build cuda_13.0.r13.0/compiler.36424714_0"
        /*0030*/ 	.string	"-arch sm_100 -m 64 "



//--------------------- .note.nv.cuinfo           --------------------------
	.section	.note.nv.cuinfo,"",@"SHT_NOTE"
	.sectionflags	@"SHF_NOTE_NV_CUINFO"
        /*0018*/ 	.short	0x0002
        /*001a*/ 	.short	0x0064
        /*001c*/ 	.short	0x0082
	.zero		2


//--------------------- .nv.info                  --------------------------
	.section	.nv.info,"",@"SHT_CUDA_INFO"
	.align	4


	//----- nvinfo : EIATTR_REGCOUNT
	.align		4
        /*0000*/ 	.byte	0x04, 0x2f
        /*0002*/ 	.short	(.L_1 - .L_0)
	.align		4
.L_0:
        /*0004*/ 	.word	index@(_Z9addVectorPiS_S_i)
        /*0008*/ 	.word	0x0000000c


	//----- nvinfo : EIATTR_FRAME_SIZE
	.align		4
.L_1:
        /*000c*/ 	.byte	0x04, 0x11
        /*000e*/ 	.short	(.L_3 - .L_2)
	.align		4
.L_2:
        /*0010*/ 	.word	index@(_Z9addVectorPiS_S_i)
        /*0014*/ 	.word	0x00000000


	//----- nvinfo : EIATTR_MIN_STACK_SIZE
	.align		4
.L_3:
        /*0018*/ 	.byte	0x04, 0x12
        /*001a*/ 	.short	(.L_5 - .L_4)
	.align		4
.L_4:
        /*001c*/ 	.word	index@(_Z9addVectorPiS_S_i)
        /*0020*/ 	.word	0x00000000
.L_5:


//--------------------- .nv.compat                --------------------------
	.section	.nv.compat,"",@"SHT_CUDA_COMPAT_INFO"
	.align	4
        /*0000*/ 	.byte	0x02, 0x09, 0x00, 0x00, 0x02, 0x02, 0x01, 0x00, 0x02, 0x05, 0x05, 0x00, 0x03, 0x07, 0x01, 0x01
        /*0010*/ 	.byte	0x02, 0x03, 0x00, 0x00, 0x02, 0x06, 0x01, 0x00, 0x04, 0x0b, 0x08, 0x00, 0x09, 0x00, 0x00, 0x00
        /*0020*/ 	.byte	0x00, 0x00, 0x00, 0x00


//--------------------- .nv.info._Z9addVectorPiS_S_i --------------------------
	.section	.nv.info._Z9addVectorPiS_S_i,"",@"SHT_CUDA_INFO"
	.sectionflags	@""
	.align	4


	//----- nvinfo : EIATTR_CUDA_API_VERSION
	.align		4
        /*0000*/ 	.byte	0x04, 0x37
        /*0002*/ 	.short	(.L_7 - .L_6)
.L_6:
        /*0004*/ 	.word	0x00000082


	//----- nvinfo : EIATTR_KPARAM_INFO
	.align		4
.L_7:
        /*0008*/ 	.byte	0x04, 0x17
        /*000a*/ 	.short	(.L_9 - .L_8)
.L_8:
        /*000c*/ 	.word	0x00000000
        /*0010*/ 	.short	0x0003
        /*0012*/ 	.short	0x0018
        /*0014*/ 	.byte	0x00, 0xf0, 0x11, 0x00


	//----- nvinfo : EIATTR_KPARAM_INFO
	.align		4
.L_9:
        /*0018*/ 	.byte	0x04, 0x17
        /*001a*/ 	.short	(.L_11 - .L_10)
.L_10:
        /*001c*/ 	.word	0x00000000
        /*0020*/ 	.short	0x0002
        /*0022*/ 	.short	0x0010
        /*0024*/ 	.byte	0x00, 0xf5, 0x21, 0x00


	//----- nvinfo : EIATTR_KPARAM_INFO
	.align		4
.L_11:
        /*0028*/ 	.byte	0x04, 0x17
        /*002a*/ 	.short	(.L_13 - .L_12)
.L_12:
        /*002c*/ 	.word	0x00000000
        /*0030*/ 	.short	0x0001
        /*0032*/ 	.short	0x0008
        /*0034*/ 	.byte	0x00, 0xf5, 0x21, 0x00


	//----- nvinfo : EIATTR_KPARAM_INFO
	.align		4
.L_13:
        /*0038*/ 	.byte	0x04, 0x17
        /*003a*/ 	.short	(.L_15 - .L_14)
.L_14:
        /*003c*/ 	.word	0x00000000
        /*0040*/ 	.short	0x0000
        /*0042*/ 	.short	0x0000
        /*0044*/ 	.byte	0x00, 0xf5, 0x21, 0x00


	//----- nvinfo : EIATTR_SPARSE_MMA_MASK
	.align		4
.L_15:
        /*0048*/ 	.byte	0x03, 0x50
        /*004a*/ 	.short	0x0000


	//----- nvinfo : EIATTR_MAXREG_COUNT
	.align		4
        /*004c*/ 	.byte	0x03, 0x1b
        /*004e*/ 	.short	0x00ff


	//----- nvinfo : EIATTR_MERCURY_ISA_VERSION
	.align		4
        /*0050*/ 	.byte	0x03, 0x5f
        /*0052*/ 	.short	0x0101


	//----- nvinfo : EIATTR_VRC_CTA_INIT_COUNT
	.align		4
        /*0054*/ 	.byte	0x02, 0x4a
	.zero		1
	.zero		1


	//----- nvinfo : EIATTR_EXIT_INSTR_OFFSETS
	.align		4
        /*0058*/ 	.byte	0x04, 0x1c
        /*005a*/ 	.short	(.L_17 - .L_16)


	//   ....[0]....
.L_16:
        /*005c*/ 	.word	0x00000100


	//----- nvinfo : EIATTR_CBANK_PARAM_SIZE
	.align		4
.L_17:
        /*0060*/ 	.byte	0x03, 0x19
        /*0062*/ 	.short	0x001c


	//----- nvinfo : EIATTR_PARAM_CBANK
	.align		4
        /*0064*/ 	.byte	0x04, 0x0a
        /*0066*/ 	.short	(.L_19 - .L_18)
	.align		4
.L_18:
        /*0068*/ 	.word	index@(.nv.constant0._Z9addVectorPiS_S_i)
        /*006c*/ 	.short	0x0380
        /*006e*/ 	.short	0x001c


	//----- nvinfo : EIATTR_SW_WAR
	.align		4
.L_19:
        /*0070*/ 	.byte	0x04, 0x36
        /*0072*/ 	.short	(.L_21 - .L_20)
.L_20:
        /*0074*/ 	.word	0x00000008
.L_21:


//--------------------- .nv.callgraph             --------------------------
	.section	.nv.callgraph,"",@"SHT_CUDA_CALLGRAPH"
	.align	4
	.sectionentsize	8
	.align		4
        /*0000*/ 	.word	0x00000000
	.align		4
        /*0004*/ 	.word	0xffffffff
	.align		4
        /*0008*/ 	.word	0x00000000
	.align		4
        /*000c*/ 	.word	0xfffffffe
	.align		4
        /*0010*/ 	.word	0x00000000
	.align		4
        /*0014*/ 	.word	0xfffffffd
	.align		4
        /*0018*/ 	.word	0x00000000
	.align		4
        /*001c*/ 	.word	0xfffffffc


//--------------------- .text._Z9addVectorPiS_S_i --------------------------
	.section	.text._Z9addVectorPiS_S_i,"ax",@progbits
	.align	128
        .global         _Z9addVectorPiS_S_i
        .type           _Z9addVectorPiS_S_i,@function
        .size           _Z9addVectorPiS_S_i,(.L_x_1 - _Z9addVectorPiS_S_i)
        .other          _Z9addVectorPiS_S_i,@"STO_CUDA_ENTRY STV_DEFAULT"
_Z9addVectorPiS_S_i:
.text._Z9addVectorPiS_S_i:
[----:B------:R-:W-:Y:S01]  /*0000*/  LDC R1, c[0x0][0x37c] ;  /* 0x0000df00ff017b82 */ /* 0x000fe20000000800 */
[----:B------:R-:W0:Y:S07]  /*0010*/  S2R R0, SR_TID.X ;  /* 0x0000000000007919 */ /* 0x000e2e0000002100 */
[----:B------:R-:W0:Y:S01]  /*0020*/  S2UR UR6, SR_CTAID.X ;  /* 0x00000000000679c3 */ /* 0x000e220000002500 */
[----:B------:R-:W1:Y:S07]  /*0030*/  LDCU.64 UR4, c[0x0][0x358] ;  /* 0x00006b00ff0477ac */ /* 0x000e6e0008000a00 */
[----:B------:R-:W0:Y:S08]  /*0040*/  LDC R9, c[0x0][0x360] ;  /* 0x0000d800ff097b82 */ /* 0x000e300000000800 */
[----:B------:R-:W2:Y:S08]  /*0050*/  LDC.64 R2, c[0x0][0x380] ;  /* 0x0000e000ff027b82 */ /* 0x000eb00000000a00 */
[----:B------:R-:W3:Y:S01]  /*0060*/  LDC.64 R4, c[0x0][0x388] ;  /* 0x0000e200ff047b82 */ /* 0x000ee20000000a00 */
[----:B0-----:R-:W-:-:S07]  /*0070*/  IMAD R9, R9, UR6, R0 ;  /* 0x0000000609097c24 */ /* 0x001fce000f8e0200 */
[----:B------:R-:W0:Y:S01]  /*0080*/  LDC.64 R6, c[0x0][0x390] ;  /* 0x0000e400ff067b82 */ /* 0x000e220000000a00 */
[----:B--2---:R-:W-:-:S06]  /*0090*/  IMAD.WIDE R2, R9, 0x4, R2 ;  /* 0x0000000409027825 */ /* 0x004fcc00078e0202 */
[----:B-1----:R-:W2:Y:S01]  /*00a0*/  LDG.E R2, desc[UR4][R2.64] ;  /* 0x0000000402027981 */ /* 0x002ea2000c1e1900 */
[----:B---3--:R-:W-:-:S06]  /*00b0*/  IMAD.WIDE R4, R9, 0x4, R4 ;  /* 0x0000000409047825 */ /* 0x008fcc00078e0204 */
[----:B------:R-:W2:Y:S01]  /*00c0*/  LDG.E R5, desc[UR4][R4.64] ;  /* 0x0000000404057981 */ /* 0x000ea2000c1e1900 */
[----:B0-----:R-:W-:Y:S01]  /*00d0*/  IMAD.WIDE R6, R9, 0x4, R6 ;  /* 0x0000000409067825 */ /* 0x001fe200078e0206 */
[----:B--2---:R-:W-:-:S05]  /*00e0*/  IADD3 R9, PT, PT, R2, R5, RZ ;  /* 0x0000000502097210 */ /* 0x004fca0007ffe0ff */
[----:B------:R-:W-:Y:S01]  /*00f0*/  STG.E desc[UR4][R6.64], R9 ;  /* 0x0000000906007986 */ /* 0x000fe2000c101904 */
[----:B------:R-:W-:Y:S05]  /*0100*/  EXIT ;  /* 0x000000000000794d */ /* 0x000fea0003800000 */
.L_x_0:
[----:B------:R-:W-:-:S00]  /*0110*/  BRA `(.L_x_0) ;  /* 0xfffffffc00fc7947 */ /* 0x000fc0000383ffff */
[----:B------:R-:W-:-:S00]  /*0120*/  NOP ;  /* 0x0000000000007918 */ /* 0x000fc00000000000 */
        /* <DEDUP_REMOVED lines=13> */
.L_x_1:


//--------------------- .nv.shared.reserved.0     --------------------------
	.section	.nv.shared.reserved.0,"aw",@nobits
	.weak		__nv_reservedSMEM_offset_0_alias
	.size		__nv_reservedSMEM_offset_0_alias, 0, 64
	.other		__nv_reservedSMEM_offset_0_alias,@"STO_CUDA_RESERVED_SHARED STV_DEFAULT"
__nv_reservedSMEM_offset_0_alias:
	.zero		0
	.zero		64


//--------------------- .nv.constant0._Z9addVectorPiS_S_i --------------------------
	.section	.nv.constant0._Z9addVectorPiS_S_i,"a",@progbits
	.sectionflags	@""
	.align	4
.nv.constant0._Z9addVectorPiS_S_i:
	.zero		924


//--------------------- SYMBOLS --------------------------

	.type		.nv.reservedSmem.offset0,@object
	.size		.nv.reservedSmem.offset0,0x4
